//
// Generated by NVIDIA NVVM Compiler
//
// Compiler Build ID: CL-36424714
// Cuda compilation tools, release 13.0, V13.0.88
// Based on NVVM 20.0.0
//

.version 9.0
.target sm_100
.address_size 64

	// .globl	_Z8warpTestv
.extern .func  (.param .b32 func_retval0) vprintf
(
	.param .b64 vprintf_param_0,
	.param .b64 vprintf_param_1
)
;
.global .align 1 .b8 $str[27] = {66, 108, 111, 99, 107, 73, 100, 58, 32, 37, 100, 44, 32, 84, 104, 114, 101, 97, 100, 73, 100, 58, 32, 37, 100, 10};

.visible .entry _Z8warpTestv()
{
	.local .align 8 .b8 	__local_depot0[8];
	.reg .b64 	%SP;
	.reg .b64 	%SPL;
	.reg .b32 	%r<5>;
	.reg .b64 	%rd<5>;

	mov.u64 	%SPL, __local_depot0;
	cvta.local.u64 	%SP, %SPL;
	add.u64 	%rd1, %SP, 0;
	add.u64 	%rd2, %SPL, 0;
	mov.u32 	%r1, %ctaid.x;
	mov.u32 	%r2, %tid.x;
	st.local.v2.u32 	[%rd2], {%r1, %r2};
	mov.u64 	%rd3, $str;
	cvta.global.u64 	%rd4, %rd3;
	{ // callseq 0, 0
	.param .b64 param0;
	st.param.b64 	[param0], %rd4;
	.param .b64 param1;
	st.param.b64 	[param1], %rd1;
	.param .b32 retval0;
	call.uni (retval0), 
	vprintf, 
	(
	param0, 
	param1
	);
	ld.param.b32 	%r3, [retval0];
	} // callseq 0
	ret;

}


// ===== COMPILED SASS (sm_100) =====

	.target	sm_100

	.elftype	@"ET_EXEC"


//--------------------- .note.nv.tkinfo           --------------------------
	.section	.note.nv.tkinfo,"",@"SHT_NOTE"
	.sectionflags	@"SHF_NOTE_NV_TKINFO"
	.tkinfo
        /*0018*/ 	.word	0x00000002
        /*0030*/ 	.string	""
        /*0030*/ 	.string	"ptxas"
        /*0030*/ 	.string	"Cuda compilation tools, release 13.0, V13.0.88"
        /*0030*/ 	.string	"Build cuda_13.0.r13.0/compiler.36424714_0"
        /*0030*/ 	.string	"-arch sm_100 -m 64 "



//--------------------- .note.nv.cuinfo           --------------------------
	.section	.note.nv.cuinfo,"",@"SHT_NOTE"
	.sectionflags	@"SHF_NOTE_NV_CUINFO"
        /*0018*/ 	.short	0x0002
        /*001a*/ 	.short	0x0064
        /*001c*/ 	.short	0x0082
	.zero		2


//--------------------- .nv.info                  --------------------------
	.section	.nv.info,"",@"SHT_CUDA_INFO"
	.align	4


	//----- nvinfo : EIATTR_REGCOUNT
	.align		4
        /*0000*/ 	.byte	0x04, 0x2f
        /*0002*/ 	.short	(.L_2 - .L_1)
	.align		4
.L_1:
        /*0004*/ 	.word	index@(_Z8warpTestv)
        /*0008*/ 	.word	0x00000018


	//----- nvinfo : EIATTR_FRAME_SIZE
	.align		4
.L_2:
        /*000c*/ 	.byte	0x04, 0x11
        /*000e*/ 	.short	(.L_4 - .L_3)
	.align		4
.L_3:
        /*0010*/ 	.word	index@(_Z8warpTestv)
        /*0014*/ 	.word	0x00000008


	//----- nvinfo : EIATTR_MIN_STACK_SIZE
	.align		4
.L_4:
        /*0018*/ 	.byte	0x04, 0x12
        /*001a*/ 	.short	(.L_6 - .L_5)
	.align		4
.L_5:
        /*001c*/ 	.word	index@(_Z8warpTestv)
        /*0020*/ 	.word	0x00000008
.L_6:


//--------------------- .nv.compat                --------------------------
	.section	.nv.compat,"",@"SHT_CUDA_COMPAT_INFO"
	.align	4
        /*0000*/ 	.byte	0x02, 0x09, 0x00, 0x00, 0x02, 0x02, 0x01, 0x00, 0x02, 0x05, 0x05, 0x00, 0x03, 0x07, 0x01, 0x01
        /*0010*/ 	.byte	0x02, 0x03, 0x00, 0x00, 0x02, 0x06, 0x01, 0x00, 0x04, 0x0b, 0x08, 0x00, 0x09, 0x00, 0x00, 0x00
        /*0020*/ 	.byte	0x00, 0x00, 0x00, 0x00


//--------------------- .nv.info._Z8warpTestv     --------------------------
	.section	.nv.info._Z8warpTestv,"",@"SHT_CUDA_INFO"
	.sectionflags	@""
	.align	4


	//----- nvinfo : EIATTR_CUDA_API_VERSION
	.align		4
        /*0000*/ 	.byte	0x04, 0x37
        /*0002*/ 	.short	(.L_8 - .L_7)
.L_7:
        /*0004*/ 	.word	0x00000082


	//----- nvinfo : EIATTR_SPARSE_MMA_MASK
	.align		4
.L_8:
        /*0008*/ 	.byte	0x03, 0x50
        /*000a*/ 	.short	0x0000


	//----- nvinfo : EIATTR_MAXREG_COUNT
	.align		4
        /*000c*/ 	.byte	0x03, 0x1b
        /*000e*/ 	.short	0x00ff


	//----- nvinfo : EIATTR_EXTERNS
	.align		4
        /*0010*/ 	.byte	0x04, 0x0f
        /*0012*/ 	.short	(.L_10 - .L_9)


	//   ....[0]....
	.align		4
.L_9:
        /*0014*/ 	.word	index@(vprintf)


	//----- nvinfo : EIATTR_MERCURY_ISA_VERSION
	.align		4
.L_10:
        /*0018*/ 	.byte	0x03, 0x5f
        /*001a*/ 	.short	0x0101


	//----- nvinfo : EIATTR_VRC_CTA_INIT_COUNT
	.align		4
        /*001c*/ 	.byte	0x02, 0x4a
	.zero		1
	.zero		1


	//----- nvinfo : EIATTR_SYSCALL_OFFSETS
	.align		4
        /*0020*/ 	.byte	0x04, 0x46
        /*0022*/ 	.short	(.L_12 - .L_11)


	//   ....[0]....
.L_11:
        /*0024*/ 	.word	0x000000f0


	//----- nvinfo : EIATTR_EXIT_INSTR_OFFSETS
	.align		4
.L_12:
        /*0028*/ 	.byte	0x04, 0x1c
        /*002a*/ 	.short	(.L_14 - .L_13)


	//   ....[0]....
.L_13:
        /*002c*/ 	.word	0x00000100


	//----- nvinfo : EIATTR_SW_WAR
	.align		4
.L_14:
        /*0030*/ 	.byte	0x04, 0x36
        /*0032*/ 	.short	(.L_16 - .L_15)
.L_15:
        /*0034*/ 	.word	0x00000008
.L_16:


//--------------------- .nv.callgraph             --------------------------
	.section	.nv.callgraph,"",@"SHT_CUDA_CALLGRAPH"
	.align	4
	.sectionentsize	8
	.align		4
        /*0000*/ 	.word	0x00000000
	.align		4
        /*0004*/ 	.word	0xffffffff
	.align		4
        /*0008*/ 	.word	index@(_Z8warpTestv)
	.align		4
        /*000c*/ 	.word	index@(vprintf)
	.align		4
        /*0010*/ 	.word	0x00000000
	.align		4
        /*0014*/ 	.word	0xfffffffe
	.align		4
        /*0018*/ 	.word	0x00000000
	.align		4
        /*001c*/ 	.word	0xfffffffd
	.align		4
        /*0020*/ 	.word	0x00000000
	.align		4
        /*0024*/ 	.word	0xfffffffc


//--------------------- .nv.constant4             --------------------------
	.section	.nv.constant4,"a",@progbits
	.align	8
	.align		8
.nv.constant4:
        /*0000*/ 	.dword	vprintf
	.align		8
        /*0008*/ 	.dword	$str


//--------------------- .text._Z8warpTestv        --------------------------
	.section	.text._Z8warpTestv,"ax",@progbits
	.align	128
        .global         _Z8warpTestv
        .type           _Z8warpTestv,@function
        .size           _Z8warpTestv,(.L_x_2 - _Z8warpTestv)
        .other          _Z8warpTestv,@"STO_CUDA_ENTRY STV_DEFAULT"
_Z8warpTestv:
.text._Z8warpTestv:
[----:B------:R-:W0:Y:S01]  /*0000*/  LDC R1, c[0x0][0x37c] ;  /* 0x0000df00ff017b82 */ /* 0x000e220000000800 */
[----:B------:R-:W1:Y:S01]  /*0010*/  S2R R8, SR_CTAID.X ;  /* 0x0000000000087919 */ /* 0x000e620000002500 */
[----:B0-----:R-:W-:Y:S01]  /*0020*/  VIADD R1, R1, 0xfffffff8 ;  /* 0xfffffff801017836 */ /* 0x001fe20000000000 */
[----:B------:R-:W-:Y:S01]  /*0030*/  MOV R0, 0x0 ;  /* 0x0000000000007802 */ /* 0x000fe20000000f00 */
[----:B------:R-:W0:Y:S01]  /*0040*/  LDCU UR4, c[0x0][0x2f8] ;  /* 0x00005f00ff0477ac */ /* 0x000e220008000800 */
[----:B------:R-:W1:Y:S03]  /*0050*/  S2R R9, SR_TID.X ;  /* 0x0000000000097919 */ /* 0x000e660000002100 */
[----:B------:R2:W3:Y:S01]  /*0060*/  LDC.64 R2, c[0x4][R0] ;  /* 0x0100000000027b82 */ /* 0x0004e20000000a00 */
[----:B------:R-:W4:Y:S01]  /*0070*/  LDCU.64 UR6, c[0x4][0x8] ;  /* 0x01000100ff0677ac */ /* 0x000f220008000a00 */
[----:B------:R-:W5:Y:S01]  /*0080*/  LDCU UR5, c[0x0][0x2fc] ;  /* 0x00005f80ff0577ac */ /* 0x000f620008000800 */
[----:B0-----:R-:W-:Y:S01]  /*0090*/  IADD3 R6, P0, PT, R1, UR4, RZ ;  /* 0x0000000401067c10 */ /* 0x001fe2000ff1e0ff */
[----:B----4-:R-:W-:Y:S01]  /*00a0*/  IMAD.U32 R4, RZ, RZ, UR6 ;  /* 0x00000006ff047e24 */ /* 0x010fe2000f8e00ff */
[----:B------:R-:W-:-:S03]  /*00b0*/  MOV R5, UR7 ;  /* 0x0000000700057c02 */ /* 0x000fc60008000f00 */
[----:B-----5:R-:W-:Y:S01]  /*00c0*/  IMAD.X R7, RZ, RZ, UR5, P0 ;  /* 0x00000005ff077e24 */ /* 0x020fe200080e06ff */
[----:B-1----:R2:W-:Y:S07]  /*00d0*/  STL.64 [R1], R8 ;  /* 0x0000000801007387 */ /* 0x0025ee0000100a00 */
[----:B------:R-:W-:-:S07]  /*00e0*/  LEPC R20, `(.L_x_0) ;  /* 0x000000001014794e */ /* 0x000fce0000000000 */
[----:B--23--:R-:W-:Y:S05]  /*00f0*/  CALL.ABS.NOINC R2 ;  /* 0x0000000002007343 */ /* 0x00cfea0003c00000 */
.L_x_0:
[----:B------:R-:W-:Y:S05]  /*0100*/  EXIT ;  /* 0x000000000000794d */ /* 0x000fea0003800000 */
.L_x_1:
[----:B------:R-:W-:-:S00]  /*0110*/  BRA `(.L_x_1) ;  /* 0xfffffffc00fc7947 */ /* 0x000fc0000383ffff */
[----:B------:R-:W-:-:S00]  /*0120*/  NOP ;  /* 0x0000000000007918 */ /* 0x000fc00000000000 */
        /* <DEDUP_REMOVED lines=13> */
.L_x_2:


//--------------------- .nv.global.init           --------------------------
	.section	.nv.global.init,"aw",@progbits
.nv.global.init:
	.type		$str,@object
	.size		$str,(.L_0 - $str)
$str:
        /*0000*/ 	.byte	0x42, 0x6c, 0x6f, 0x63, 0x6b, 0x49, 0x64, 0x3a, 0x20, 0x25, 0x64, 0x2c, 0x20, 0x54, 0x68, 0x72
        /*0010*/ 	.byte	0x65, 0x61, 0x64, 0x49, 0x64, 0x3a, 0x20, 0x25, 0x64, 0x0a, 0x00
.L_0:


//--------------------- .nv.shared.reserved.0     --------------------------
	.section	.nv.shared.reserved.0,"aw",@nobits
	.weak		__nv_reservedSMEM_offset_0_alias
	.size		__nv_reservedSMEM_offset_0_alias, 0, 64
	.other		__nv_reservedSMEM_offset_0_alias,@"STO_CUDA_RESERVED_SHARED STV_DEFAULT"
__nv_reservedSMEM_offset_0_alias:
	.zero		0
	.zero		64


//--------------------- .nv.constant0._Z8warpTestv --------------------------
	.section	.nv.constant0._Z8warpTestv,"a",@progbits
	.sectionflags	@""
	.align	4
.nv.constant0._Z8warpTestv:
	.zero		896


//--------------------- SYMBOLS --------------------------

	.type		.nv.reservedSmem.offset0,@object
	.size		.nv.reservedSmem.offset0,0x4
	.type		vprintf,@function
